//
// Generated by NVIDIA NVVM Compiler
//
// Compiler Build ID: CL-36424714
// Cuda compilation tools, release 13.0, V13.0.88
// Based on NVVM 20.0.0
//

.version 9.0
.target sm_100
.address_size 64

	// .globl	_Z26backwardLogisticLossKernelPfS_S_

.visible .entry _Z26backwardLogisticLossKernelPfS_S_(
	.param .u64 .ptr .align 1 _Z26backwardLogisticLossKernelPfS_S__param_0,
	.param .u64 .ptr .align 1 _Z26backwardLogisticLossKernelPfS_S__param_1,
	.param .u64 .ptr .align 1 _Z26backwardLogisticLossKernelPfS_S__param_2
)
{
	.reg .b32 	%r<5>;
	.reg .b32 	%f<4>;
	.reg .b64 	%rd<11>;
	.reg .b64 	%fd<6>;

	ld.param.u64 	%rd1, [_Z26backwardLogisticLossKernelPfS_S__param_0];
	ld.param.u64 	%rd2, [_Z26backwardLogisticLossKernelPfS_S__param_1];
	ld.param.u64 	%rd3, [_Z26backwardLogisticLossKernelPfS_S__param_2];
	cvta.to.global.u64 	%rd4, %rd3;
	cvta.to.global.u64 	%rd5, %rd1;
	cvta.to.global.u64 	%rd6, %rd2;
	mov.u32 	%r1, %ctaid.x;
	mov.u32 	%r2, %ntid.x;
	mov.u32 	%r3, %tid.x;
	mad.lo.s32 	%r4, %r1, %r2, %r3;
	mul.wide.s32 	%rd7, %r4, 4;
	add.s64 	%rd8, %rd6, %rd7;
	ld.global.f32 	%f1, [%rd8];
	cvt.f64.f32 	%fd1, %f1;
	add.s64 	%rd9, %rd5, %rd7;
	ld.global.f32 	%f2, [%rd9];
	cvt.f64.f32 	%fd2, %f2;
	rcp.rn.f64 	%fd3, %fd2;
	neg.f64 	%fd4, %fd3;
	mul.f64 	%fd5, %fd4, %fd1;
	cvt.rn.f32.f64 	%f3, %fd5;
	add.s64 	%rd10, %rd4, %rd7;
	st.global.f32 	[%rd10], %f3;
	ret;

}


// ===== COMPILED SASS (sm_100) =====

	.target	sm_100

	.elftype	@"ET_EXEC"


//--------------------- .note.nv.tkinfo           --------------------------
	.section	.note.nv.tkinfo,"",@"SHT_NOTE"
	.sectionflags	@"SHF_NOTE_NV_TKINFO"
	.tkinfo
        /*0018*/ 	.word	0x00000002
        /*0030*/ 	.string	""
        /*0030*/ 	.string	"ptxas"
        /*0030*/ 	.string	"Cuda compilation tools, release 13.0, V13.0.88"
        /*0030*/ 	.string	"Build cuda_13.0.r13.0/compiler.36424714_0"
        /*0030*/ 	.string	"-arch sm_100 -m 64 "



//--------------------- .note.nv.cuinfo           --------------------------
	.section	.note.nv.cuinfo,"",@"SHT_NOTE"
	.sectionflags	@"SHF_NOTE_NV_CUINFO"
        /*0018*/ 	.short	0x0002
        /*001a*/ 	.short	0x0064
        /*001c*/ 	.short	0x0082
	.zero		2


//--------------------- .nv.info                  --------------------------
	.section	.nv.info,"",@"SHT_CUDA_INFO"
	.align	4


	//----- nvinfo : EIATTR_REGCOUNT
	.align		4
        /*0000*/ 	.byte	0x04, 0x2f
        /*0002*/ 	.short	(.L_1 - .L_0)
	.align		4
.L_0:
        /*0004*/ 	.word	index@(_Z26backwardLogisticLossKernelPfS_S_)
        /*0008*/ 	.word	0x00000010


	//----- nvinfo : EIATTR_FRAME_SIZE
	.align		4
.L_1:
        /*000c*/ 	.byte	0x04, 0x11
        /*000e*/ 	.short	(.L_3 - .L_2)
	.align		4
.L_2:
        /*0010*/ 	.word	index@($__internal_0_$__cuda_sm20_dblrcp_rn_slowpath_v3)
        /*0014*/ 	.word	0x00000000


	//----- nvinfo : EIATTR_FRAME_SIZE
	.align		4
.L_3:
        /*0018*/ 	.byte	0x04, 0x11
        /*001a*/ 	.short	(.L_5 - .L_4)
	.align		4
.L_4:
        /*001c*/ 	.word	index@(_Z26backwardLogisticLossKernelPfS_S_)
        /*0020*/ 	.word	0x00000000


	//----- nvinfo : EIATTR_MIN_STACK_SIZE
	.align		4
.L_5:
        /*0024*/ 	.byte	0x04, 0x12
        /*0026*/ 	.short	(.L_7 - .L_6)
	.align		4
.L_6:
        /*0028*/ 	.word	index@(_Z26backwardLogisticLossKernelPfS_S_)
        /*002c*/ 	.word	0x00000000
.L_7:


//--------------------- .nv.compat                --------------------------
	.section	.nv.compat,"",@"SHT_CUDA_COMPAT_INFO"
	.align	4
        /*0000*/ 	.byte	0x02, 0x09, 0x00, 0x00, 0x02, 0x02, 0x01, 0x00, 0x02, 0x05, 0x05, 0x00, 0x03, 0x07, 0x01, 0x01
        /*0010*/ 	.byte	0x02, 0x03, 0x00, 0x00, 0x02, 0x06, 0x01, 0x00, 0x04, 0x0b, 0x08, 0x00, 0x01, 0x00, 0x00, 0x00
        /*0020*/ 	.byte	0x00, 0x00, 0x00, 0x00


//--------------------- .nv.info._Z26backwardLogisticLossKernelPfS_S_ --------------------------
	.section	.nv.info._Z26backwardLogisticLossKernelPfS_S_,"",@"SHT_CUDA_INFO"
	.sectionflags	@""
	.align	4


	//----- nvinfo : EIATTR_CUDA_API_VERSION
	.align		4
        /*0000*/ 	.byte	0x04, 0x37
        /*0002*/ 	.short	(.L_9 - .L_8)
.L_8:
        /*0004*/ 	.word	0x00000082


	//----- nvinfo : EIATTR_KPARAM_INFO
	.align		4
.L_9:
        /*0008*/ 	.byte	0x04, 0x17
        /*000a*/ 	.short	(.L_11 - .L_10)
.L_10:
        /*000c*/ 	.word	0x00000000
        /*0010*/ 	.short	0x0002
        /*0012*/ 	.short	0x0010
        /*0014*/ 	.byte	0x00, 0xf5, 0x21, 0x00


	//----- nvinfo : EIATTR_KPARAM_INFO
	.align		4
.L_11:
        /*0018*/ 	.byte	0x04, 0x17
        /*001a*/ 	.short	(.L_13 - .L_12)
.L_12:
        /*001c*/ 	.word	0x00000000
        /*0020*/ 	.short	0x0001
        /*0022*/ 	.short	0x0008
        /*0024*/ 	.byte	0x00, 0xf5, 0x21, 0x00


	//----- nvinfo : EIATTR_KPARAM_INFO
	.align		4
.L_13:
        /*0028*/ 	.byte	0x04, 0x17
        /*002a*/ 	.short	(.L_15 - .L_14)
.L_14:
        /*002c*/ 	.word	0x00000000
        /*0030*/ 	.short	0x0000
        /*0032*/ 	.short	0x0000
        /*0034*/ 	.byte	0x00, 0xf5, 0x21, 0x00


	//----- nvinfo : EIATTR_SPARSE_MMA_MASK
	.align		4
.L_15:
        /*0038*/ 	.byte	0x03, 0x50
        /*003a*/ 	.short	0x0000


	//----- nvinfo : EIATTR_MAXREG_COUNT
	.align		4
        /*003c*/ 	.byte	0x03, 0x1b
        /*003e*/ 	.short	0x00ff


	//----- nvinfo : EIATTR_MERCURY_ISA_VERSION
	.align		4
        /*0040*/ 	.byte	0x03, 0x5f
        /*0042*/ 	.short	0x0101


	//----- nvinfo : EIATTR_VRC_CTA_INIT_COUNT
	.align		4
        /*0044*/ 	.byte	0x02, 0x4a
	.zero		1
	.zero		1


	//----- nvinfo : EIATTR_EXIT_INSTR_OFFSETS
	.align		4
        /*0048*/ 	.byte	0x04, 0x1c
        /*004a*/ 	.short	(.L_17 - .L_16)


	//   ....[0]....
.L_16:
        /*004c*/ 	.word	0x00000220


	//----- nvinfo : EIATTR_CRS_STACK_SIZE
	.align		4
.L_17:
        /*0050*/ 	.byte	0x04, 0x1e
        /*0052*/ 	.short	(.L_19 - .L_18)
.L_18:
        /*0054*/ 	.word	0x00000000


	//----- nvinfo : EIATTR_CBANK_PARAM_SIZE
	.align		4
.L_19:
        /*0058*/ 	.byte	0x03, 0x19
        /*005a*/ 	.short	0x0018


	//----- nvinfo : EIATTR_PARAM_CBANK
	.align		4
        /*005c*/ 	.byte	0x04, 0x0a
        /*005e*/ 	.short	(.L_21 - .L_20)
	.align		4
.L_20:
        /*0060*/ 	.word	index@(.nv.constant0._Z26backwardLogisticLossKernelPfS_S_)
        /*0064*/ 	.short	0x0380
        /*0066*/ 	.short	0x0018


	//----- nvinfo : EIATTR_SW_WAR
	.align		4
.L_21:
        /*0068*/ 	.byte	0x04, 0x36
        /*006a*/ 	.short	(.L_23 - .L_22)
.L_22:
        /*006c*/ 	.word	0x00000008
.L_23:


//--------------------- .nv.callgraph             --------------------------
	.section	.nv.callgraph,"",@"SHT_CUDA_CALLGRAPH"
	.align	4
	.sectionentsize	8
	.align		4
        /*0000*/ 	.word	0x00000000
	.align		4
        /*0004*/ 	.word	0xffffffff
	.align		4
        /*0008*/ 	.word	0x00000000
	.align		4
        /*000c*/ 	.word	0xfffffffe
	.align		4
        /*0010*/ 	.word	0x00000000
	.align		4
        /*0014*/ 	.word	0xfffffffd
	.align		4
        /*0018*/ 	.word	0x00000000
	.align		4
        /*001c*/ 	.word	0xfffffffc


//--------------------- .text._Z26backwardLogisticLossKernelPfS_S_ --------------------------
	.section	.text._Z26backwardLogisticLossKernelPfS_S_,"ax",@progbits
	.align	128
        .global         _Z26backwardLogisticLossKernelPfS_S_
        .type           _Z26backwardLogisticLossKernelPfS_S_,@function
        .size           _Z26backwardLogisticLossKernelPfS_S_,(.L_x_7 - _Z26backwardLogisticLossKernelPfS_S_)
        .other          _Z26backwardLogisticLossKernelPfS_S_,@"STO_CUDA_ENTRY STV_DEFAULT"
_Z26backwardLogisticLossKernelPfS_S_:
.text._Z26backwardLogisticLossKernelPfS_S_:
[----:B------:R-:W-:Y:S01]  /*0000*/  LDC R1, c[0x0][0x37c] ;  /* 0x0000df00ff017b82 */ /* 0x000fe20000000800 */
[----:B------:R-:W0:Y:S07]  /*0010*/  S2R R5, SR_TID.X ;  /* 0x0000000000057919 */ /* 0x000e2e0000002100 */
[----:B------:R-:W0:Y:S01]  /*0020*/  S2UR UR6, SR_CTAID.X ;  /* 0x00000000000679c3 */ /* 0x000e220000002500 */
[----:B------:R-:W1:Y:S07]  /*0030*/  LDCU.64 UR4, c[0x0][0x358] ;  /* 0x00006b00ff0477ac */ /* 0x000e6e0008000a00 */
[----:B------:R-:W0:Y:S08]  /*0040*/  LDC R0, c[0x0][0x360] ;  /* 0x0000d800ff007b82 */ /* 0x000e300000000800 */
[----:B------:R-:W2:Y:S01]  /*0050*/  LDC.64 R2, c[0x0][0x380] ;  /* 0x0000e000ff027b82 */ /* 0x000ea20000000a00 */
[----:B0-----:R-:W-:-:S07]  /*0060*/  IMAD R0, R0, UR6, R5 ;  /* 0x0000000600007c24 */ /* 0x001fce000f8e0205 */
[----:B------:R-:W0:Y:S01]  /*0070*/  LDC.64 R4, c[0x0][0x388] ;  /* 0x0000e200ff047b82 */ /* 0x000e220000000a00 */
[----:B--2---:R-:W-:-:S05]  /*0080*/  IMAD.WIDE R2, R0, 0x4, R2 ;  /* 0x0000000400027825 */ /* 0x004fca00078e0202 */
[----:B-1----:R-:W2:Y:S01]  /*0090*/  LDG.E R6, desc[UR4][R2.64] ;  /* 0x0000000402067981 */ /* 0x002ea2000c1e1900 */
[----:B0-----:R-:W-:-:S06]  /*00a0*/  IMAD.WIDE R4, R0, 0x4, R4 ;  /* 0x0000000400047825 */ /* 0x001fcc00078e0204 */
[----:B------:R-:W3:Y:S01]  /*00b0*/  LDG.E R4, desc[UR4][R4.64] ;  /* 0x0000000404047981 */ /* 0x000ee2000c1e1900 */
[----:B------:R-:W-:Y:S01]  /*00c0*/  BSSY.RECONVERGENT B0, `(.L_x_0) ;  /* 0x0000010000007945 */ /* 0x000fe20003800200 */
[----:B--2---:R-:W0:Y:S08]  /*00d0*/  F2F.F64.F32 R6, R6 ;  /* 0x0000000600067310 */ /* 0x004e300000201800 */
[----:B0-----:R-:W0:Y:S01]  /*00e0*/  MUFU.RCP64H R9, R7 ;  /* 0x0000000700097308 */ /* 0x001e220000001800 */
[----:B------:R-:W-:-:S05]  /*00f0*/  VIADD R8, R7, 0x300402 ;  /* 0x0030040207087836 */ /* 0x000fca0000000000 */
[----:B------:R-:W-:Y:S02]  /*0100*/  FSETP.GEU.AND P0, PT, |R8|, 5.8789094863358348022e-39, PT ;  /* 0x004004020800780b */ /* 0x000fe40003f0e200 */
[----:B---3--:R1:W2:Y:S01]  /*0110*/  F2F.F64.F32 R2, R4 ;  /* 0x0000000400027310 */ /* 0x0082a20000201800 */
[----:B0-----:R-:W-:-:S08]  /*0120*/  DFMA R10, -R6, R8, 1 ;  /* 0x3ff00000060a742b */ /* 0x001fd00000000108 */
[----:B------:R-:W-:-:S08]  /*0130*/  DFMA R10, R10, R10, R10 ;  /* 0x0000000a0a0a722b */ /* 0x000fd0000000000a */
[----:B------:R-:W-:-:S08]  /*0140*/  DFMA R10, R8, R10, R8 ;  /* 0x0000000a080a722b */ /* 0x000fd00000000008 */
[----:B------:R-:W-:-:S08]  /*0150*/  DFMA R12, -R6, R10, 1 ;  /* 0x3ff00000060c742b */ /* 0x000fd0000000010a */
[----:B------:R-:W-:Y:S01]  /*0160*/  DFMA R10, R10, R12, R10 ;  /* 0x0000000c0a0a722b */ /* 0x000fe2000000000a */
[----:B-12---:R-:W-:Y:S10]  /*0170*/  @P0 BRA `(.L_x_1) ;  /* 0x0000000000100947 */ /* 0x006ff40003800000 */
[----:B------:R-:W-:-:S05]  /*0180*/  LOP3.LUT R4, R7, 0x7fffffff, RZ, 0xc0, !PT ;  /* 0x7fffffff07047812 */ /* 0x000fca00078ec0ff */
[----:B------:R-:W-:Y:S01]  /*0190*/  VIADD R10, R4, 0xfff00000 ;  /* 0xfff00000040a7836 */ /* 0x000fe20000000000 */
[----:B------:R-:W-:-:S07]  /*01a0*/  MOV R4, 0x1c0 ;  /* 0x000001c000047802 */ /* 0x000fce0000000f00 */
[----:B------:R-:W-:Y:S05]  /*01b0*/  CALL.REL.NOINC `($__internal_0_$__cuda_sm20_dblrcp_rn_slowpath_v3) ;  /* 0x00000000001c7944 */ /* 0x000fea0003c00000 */
.L_x_1:
[----:B------:R-:W-:Y:S05]  /*01c0*/  BSYNC.RECONVERGENT B0 ;  /* 0x0000000000007941 */ /* 0x000fea0003800200 */
.L_x_0:
[----:B------:R-:W0:Y:S01]  /*01d0*/  LDC.64 R4, c[0x0][0x390] ;  /* 0x0000e400ff047b82 */ /* 0x000e220000000a00 */
[----:B------:R-:W-:-:S10]  /*01e0*/  DMUL R2, R2, -R10 ;  /* 0x8000000a02027228 */ /* 0x000fd40000000000 */
[----:B------:R-:W1:Y:S01]  /*01f0*/  F2F.F32.F64 R3, R2 ;  /* 0x0000000200037310 */ /* 0x000e620000301000 */
[----:B0-----:R-:W-:-:S05]  /*0200*/  IMAD.WIDE R4, R0, 0x4, R4 ;  /* 0x0000000400047825 */ /* 0x001fca00078e0204 */
[----:B-1----:R-:W-:Y:S01]  /*0210*/  STG.E desc[UR4][R4.64], R3 ;  /* 0x0000000304007986 */ /* 0x002fe2000c101904 */
[----:B------:R-:W-:Y:S05]  /*0220*/  EXIT ;  /* 0x000000000000794d */ /* 0x000fea0003800000 */
        .weak           $__internal_0_$__cuda_sm20_dblrcp_rn_slowpath_v3
        .type           $__internal_0_$__cuda_sm20_dblrcp_rn_slowpath_v3,@function
        .size           $__internal_0_$__cuda_sm20_dblrcp_rn_slowpath_v3,(.L_x_7 - $__internal_0_$__cuda_sm20_dblrcp_rn_slowpath_v3)
$__internal_0_$__cuda_sm20_dblrcp_rn_slowpath_v3:
[----:B------:R-:W-:Y:S01]  /*0230*/  DSETP.GTU.AND P0, PT, |R6|, +INF , PT ;  /* 0x7ff000000600742a */ /* 0x000fe20003f0c200 */
[----:B------:R-:W-:-:S13]  /*0240*/  BSSY.RECONVERGENT B1, `(.L_x_2) ;  /* 0x0000023000017945 */ /* 0x000fda0003800200 */
[----:B------:R-:W-:Y:S05]  /*0250*/  @P0 BRA `(.L_x_3) ;  /* 0x00000000007c0947 */ /* 0x000fea0003800000 */
[----:B------:R-:W-:-:S04]  /*0260*/  LOP3.LUT R5, R7, 0x7fffffff, RZ, 0xc0, !PT ;  /* 0x7fffffff07057812 */ /* 0x000fc800078ec0ff */
[----:B------:R-:W-:-:S04]  /*0270*/  IADD3 R8, PT, PT, R5, -0x1, RZ ;  /* 0xffffffff05087810 */ /* 0x000fc80007ffe0ff */
[----:B------:R-:W-:-:S13]  /*0280*/  ISETP.GE.U32.AND P0, PT, R8, 0x7fefffff, PT ;  /* 0x7fefffff0800780c */ /* 0x000fda0003f06070 */
[----:B------:R-:W-:Y:S01]  /*0290*/  @P0 LOP3.LUT R9, R7, 0x7ff00000, RZ, 0x3c, !PT ;  /* 0x7ff0000007090812 */ /* 0x000fe200078e3cff */
[----:B------:R-:W-:Y:S01]  /*02a0*/  @P0 IMAD.MOV.U32 R8, RZ, RZ, RZ ;  /* 0x000000ffff080224 */ /* 0x000fe200078e00ff */
[----:B------:R-:W-:Y:S06]  /*02b0*/  @P0 BRA `(.L_x_4) ;  /* 0x00000000006c0947 */ /* 0x000fec0003800000 */
[----:B------:R-:W-:-:S13]  /*02c0*/  ISETP.GE.U32.AND P0, PT, R5, 0x1000001, PT ;  /* 0x010000010500780c */ /* 0x000fda0003f06070 */
[----:B------:R-:W-:Y:S05]  /*02d0*/  @!P0 BRA `(.L_x_5) ;  /* 0x0000000000348947 */ /* 0x000fea0003800000 */
[----:B------:R-:W-:Y:S01]  /*02e0*/  IADD3 R9, PT, PT, R7, -0x3fe00000, RZ ;  /* 0xc020000007097810 */ /* 0x000fe20007ffe0ff */
[----:B------:R-:W-:-:S03]  /*02f0*/  IMAD.MOV.U32 R8, RZ, RZ, R6 ;  /* 0x000000ffff087224 */ /* 0x000fc600078e0006 */
[----:B------:R-:W0:Y:S03]  /*0300*/  MUFU.RCP64H R11, R9 ;  /* 0x00000009000b7308 */ /* 0x000e260000001800 */
[----:B0-----:R-:W-:-:S08]  /*0310*/  DFMA R12, -R8, R10, 1 ;  /* 0x3ff00000080c742b */ /* 0x001fd0000000010a */
[----:B------:R-:W-:-:S08]  /*0320*/  DFMA R12, R12, R12, R12 ;  /* 0x0000000c0c0c722b */ /* 0x000fd0000000000c */
[----:B------:R-:W-:-:S08]  /*0330*/  DFMA R12, R10, R12, R10 ;  /* 0x0000000c0a0c722b */ /* 0x000fd0000000000a */
[----:B------:R-:W-:-:S08]  /*0340*/  DFMA R10, -R8, R12, 1 ;  /* 0x3ff00000080a742b */ /* 0x000fd0000000010c */
[----:B------:R-:W-:-:S08]  /*0350*/  DFMA R10, R12, R10, R12 ;  /* 0x0000000a0c0a722b */ /* 0x000fd0000000000c */
[----:B------:R-:W-:-:S08]  /*0360*/  DMUL R10, R10, 2.2250738585072013831e-308 ;  /* 0x001000000a0a7828 */ /* 0x000fd00000000000 */
[----:B------:R-:W-:-:S08]  /*0370*/  DFMA R6, -R6, R10, 1 ;  /* 0x3ff000000606742b */ /* 0x000fd0000000010a */
[----:B------:R-:W-:-:S08]  /*0380*/  DFMA R6, R6, R6, R6 ;  /* 0x000000060606722b */ /* 0x000fd00000000006 */
[----:B------:R-:W-:Y:S01]  /*0390*/  DFMA R8, R10, R6, R10 ;  /* 0x000000060a08722b */ /* 0x000fe2000000000a */
[----:B------:R-:W-:Y:S10]  /*03a0*/  BRA `(.L_x_4) ;  /* 0x0000000000307947 */ /* 0x000ff40003800000 */
.L_x_5:
[----:B------:R-:W-:Y:S01]  /*03b0*/  DMUL R6, R6, 8.11296384146066816958e+31 ;  /* 0x4690000006067828 */ /* 0x000fe20000000000 */
[----:B------:R-:W-:-:S05]  /*03c0*/  MOV R8, R10 ;  /* 0x0000000a00087202 */ /* 0x000fca0000000f00 */
[----:B------:R-:W0:Y:S02]  /*03d0*/  MUFU.RCP64H R9, R7 ;  /* 0x0000000700097308 */ /* 0x000e240000001800 */
[----:B0-----:R-:W-:-:S08]  /*03e0*/  DFMA R10, -R6, R8, 1 ;  /* 0x3ff00000060a742b */ /* 0x001fd00000000108 */
[----:B------:R-:W-:-:S08]  /*03f0*/  DFMA R10, R10, R10, R10 ;  /* 0x0000000a0a0a722b */ /* 0x000fd0000000000a */
[----:B------:R-:W-:-:S08]  /*0400*/  DFMA R10, R8, R10, R8 ;  /* 0x0000000a080a722b */ /* 0x000fd00000000008 */
[----:B------:R-:W-:-:S08]  /*0410*/  DFMA R8, -R6, R10, 1 ;  /* 0x3ff000000608742b */ /* 0x000fd0000000010a */
[----:B------:R-:W-:-:S08]  /*0420*/  DFMA R8, R10, R8, R10 ;  /* 0x000000080a08722b */ /* 0x000fd0000000000a */
[----:B------:R-:W-:Y:S01]  /*0430*/  DMUL R8, R8, 8.11296384146066816958e+31 ;  /* 0x4690000008087828 */ /* 0x000fe20000000000 */
[----:B------:R-:W-:Y:S10]  /*0440*/  BRA `(.L_x_4) ;  /* 0x0000000000087947 */ /* 0x000ff40003800000 */
.L_x_3:
[----:B------:R-:W-:Y:S01]  /*0450*/  LOP3.LUT R9, R7, 0x80000, RZ, 0xfc, !PT ;  /* 0x0008000007097812 */ /* 0x000fe200078efcff */
[----:B------:R-:W-:-:S07]  /*0460*/  IMAD.MOV.U32 R8, RZ, RZ, R6 ;  /* 0x000000ffff087224 */ /* 0x000fce00078e0006 */
.L_x_4:
[----:B------:R-:W-:Y:S05]  /*0470*/  BSYNC.RECONVERGENT B1 ;  /* 0x0000000000017941 */ /* 0x000fea0003800200 */
.L_x_2:
[----:B------:R-:W-:Y:S01]  /*0480*/  HFMA2 R5, -RZ, RZ, 0, 0 ;  /* 0x00000000ff057431 */ /* 0x000fe200000001ff */
[----:B------:R-:W-:Y:S01]  /*0490*/  MOV R10, R8 ;  /* 0x00000008000a7202 */ /* 0x000fe20000000f00 */
[----:B------:R-:W-:Y:S02]  /*04a0*/  IMAD.MOV.U32 R11, RZ, RZ, R9 ;  /* 0x000000ffff0b7224 */ /* 0x000fe400078e0009 */
[----:B------:R-:W-:Y:S05]  /*04b0*/  RET.REL.NODEC R4 `(_Z26backwardLogisticLossKernelPfS_S_) ;  /* 0xfffffff804d07950 */ /* 0x000fea0003c3ffff */
.L_x_6:
[----:B------:R-:W-:-:S00]  /*04c0*/  BRA `(.L_x_6) ;  /* 0xfffffffc00fc7947 */ /* 0x000fc0000383ffff */
[----:B------:R-:W-:-:S00]  /*04d0*/  NOP ;  /* 0x0000000000007918 */ /* 0x000fc00000000000 */
        /* <DEDUP_REMOVED lines=10> */
.L_x_7:


//--------------------- .nv.shared.reserved.0     --------------------------
	.section	.nv.shared.reserved.0,"aw",@nobits
	.weak		__nv_reservedSMEM_offset_0_alias
	.size		__nv_reservedSMEM_offset_0_alias, 0, 64
	.other		__nv_reservedSMEM_offset_0_alias,@"STO_CUDA_RESERVED_SHARED STV_DEFAULT"
__nv_reservedSMEM_offset_0_alias:
	.zero		0
	.zero		64


//--------------------- .nv.constant0._Z26backwardLogisticLossKernelPfS_S_ --------------------------
	.section	.nv.constant0._Z26backwardLogisticLossKernelPfS_S_,"a",@progbits
	.sectionflags	@""
	.align	4
.nv.constant0._Z26backwardLogisticLossKernelPfS_S_:
	.zero		920


//--------------------- SYMBOLS --------------------------

	.type		.nv.reservedSmem.offset0,@object
	.size		.nv.reservedSmem.offset0,0x4
